//
// Generated by NVIDIA NVVM Compiler
//
// Compiler Build ID: CL-36424714
// Cuda compilation tools, release 13.0, V13.0.88
// Based on NVVM 20.0.0
//

.version 9.0
.target sm_100
.address_size 64

	// .globl	_Z20conv1d_tiled_cachingIsEvPKT_PS0_ii
.const .align 2 .b8 _Z4maskIsE[20];
// _ZZ20conv1d_tiled_cachingIsEvPKT_PS0_iiE4tile has been demoted

.visible .entry _Z20conv1d_tiled_cachingIsEvPKT_PS0_ii(
	.param .u64 .ptr .align 1 _Z20conv1d_tiled_cachingIsEvPKT_PS0_ii_param_0,
	.param .u64 .ptr .align 1 _Z20conv1d_tiled_cachingIsEvPKT_PS0_ii_param_1,
	.param .u32 _Z20conv1d_tiled_cachingIsEvPKT_PS0_ii_param_2,
	.param .u32 _Z20conv1d_tiled_cachingIsEvPKT_PS0_ii_param_3
)
{
	.reg .pred 	%p<36>;
	.reg .b16 	%rs<56>;
	.reg .b32 	%r<51>;
	.reg .b64 	%rd<28>;
	// demoted variable
	.shared .align 2 .b8 _ZZ20conv1d_tiled_cachingIsEvPKT_PS0_iiE4tile[512];
	ld.param.u64 	%rd7, [_Z20conv1d_tiled_cachingIsEvPKT_PS0_ii_param_0];
	ld.param.u64 	%rd6, [_Z20conv1d_tiled_cachingIsEvPKT_PS0_ii_param_1];
	ld.param.u32 	%r27, [_Z20conv1d_tiled_cachingIsEvPKT_PS0_ii_param_2];
	ld.param.u32 	%r28, [_Z20conv1d_tiled_cachingIsEvPKT_PS0_ii_param_3];
	cvta.to.global.u64 	%rd1, %rd7;
	mov.u32 	%r1, %tid.x;
	mov.u32 	%r29, %ctaid.x;
	mov.u32 	%r30, %ntid.x;
	mul.lo.s32 	%r2, %r29, %r30;
	add.s32 	%r3, %r2, %r1;
	mul.wide.s32 	%rd8, %r3, 2;
	add.s64 	%rd9, %rd1, %rd8;
	ld.global.nc.u16 	%rs22, [%rd9];
	shl.b32 	%r31, %r1, 1;
	mov.u32 	%r32, _ZZ20conv1d_tiled_cachingIsEvPKT_PS0_iiE4tile;
	add.s32 	%r33, %r32, %r31;
	st.shared.u16 	[%r33], %rs22;
	bar.sync 	0;
	add.s32 	%r4, %r2, %r30;
	shr.u32 	%r34, %r28, 31;
	add.s32 	%r35, %r28, %r34;
	shr.s32 	%r36, %r35, 1;
	neg.s32 	%r5, %r36;
	setp.lt.s32 	%p1, %r28, 1;
	mov.b16 	%rs47, 0;
	@%p1 bra 	$L__BB0_27;
	and.b32  	%r6, %r28, 3;
	setp.lt.u32 	%p2, %r28, 4;
	mov.b16 	%rs47, 0;
	mov.b32 	%r47, 0;
	@%p2 bra 	$L__BB0_20;
	and.b32  	%r47, %r28, 2147483644;
	add.s32 	%r8, %r5, %r3;
	add.s32 	%r9, %r5, %r1;
	mov.b16 	%rs47, 0;
	mov.b32 	%r46, 0;
	mov.u64 	%rd11, _Z4maskIsE;
$L__BB0_3:
	add.s32 	%r11, %r8, %r46;
	setp.lt.s32 	%p3, %r11, 0;
	setp.ge.s32 	%p4, %r11, %r27;
	add.s32 	%r39, %r9, %r46;
	shl.b32 	%r40, %r39, 1;
	add.s32 	%r12, %r32, %r40;
	mul.wide.u32 	%rd10, %r46, 2;
	add.s64 	%rd2, %rd11, %rd10;
	or.pred  	%p5, %p3, %p4;
	@%p5 bra 	$L__BB0_7;
	setp.lt.s32 	%p6, %r11, %r2;
	setp.ge.s32 	%p7, %r11, %r4;
	or.pred  	%p8, %p6, %p7;
	@%p8 bra 	$L__BB0_6;
	ld.shared.u16 	%rs28, [%r12];
	ld.const.u16 	%rs29, [%rd2];
	mad.lo.s16 	%rs47, %rs29, %rs28, %rs47;
	bra.uni 	$L__BB0_7;
$L__BB0_6:
	mul.wide.u32 	%rd12, %r11, 2;
	add.s64 	%rd13, %rd1, %rd12;
	ld.global.nc.u16 	%rs26, [%rd13];
	ld.const.u16 	%rs27, [%rd2];
	mad.lo.s16 	%rs47, %rs27, %rs26, %rs47;
$L__BB0_7:
	add.s32 	%r13, %r11, 1;
	setp.lt.s32 	%p9, %r13, 0;
	setp.ge.s32 	%p10, %r13, %r27;
	or.pred  	%p11, %p9, %p10;
	@%p11 bra 	$L__BB0_11;
	setp.ge.s32 	%p12, %r13, %r2;
	setp.lt.s32 	%p13, %r13, %r4;
	and.pred  	%p14, %p12, %p13;
	@%p14 bra 	$L__BB0_10;
	mul.wide.u32 	%rd14, %r13, 2;
	add.s64 	%rd15, %rd1, %rd14;
	ld.global.nc.u16 	%rs30, [%rd15];
	ld.const.u16 	%rs31, [%rd2+2];
	mad.lo.s16 	%rs47, %rs31, %rs30, %rs47;
	bra.uni 	$L__BB0_11;
$L__BB0_10:
	ld.shared.u16 	%rs32, [%r12+2];
	ld.const.u16 	%rs33, [%rd2+2];
	mad.lo.s16 	%rs47, %rs33, %rs32, %rs47;
$L__BB0_11:
	add.s32 	%r14, %r11, 2;
	setp.lt.s32 	%p15, %r14, 0;
	setp.ge.s32 	%p16, %r14, %r27;
	or.pred  	%p17, %p15, %p16;
	@%p17 bra 	$L__BB0_15;
	setp.ge.s32 	%p18, %r14, %r2;
	setp.lt.s32 	%p19, %r14, %r4;
	and.pred  	%p20, %p18, %p19;
	@%p20 bra 	$L__BB0_14;
	mul.wide.u32 	%rd16, %r14, 2;
	add.s64 	%rd17, %rd1, %rd16;
	ld.global.nc.u16 	%rs34, [%rd17];
	ld.const.u16 	%rs35, [%rd2+4];
	mad.lo.s16 	%rs47, %rs35, %rs34, %rs47;
	bra.uni 	$L__BB0_15;
$L__BB0_14:
	ld.shared.u16 	%rs36, [%r12+4];
	ld.const.u16 	%rs37, [%rd2+4];
	mad.lo.s16 	%rs47, %rs37, %rs36, %rs47;
$L__BB0_15:
	add.s32 	%r15, %r11, 3;
	setp.lt.s32 	%p21, %r15, 0;
	setp.ge.s32 	%p22, %r15, %r27;
	or.pred  	%p23, %p21, %p22;
	@%p23 bra 	$L__BB0_19;
	setp.ge.s32 	%p24, %r15, %r2;
	setp.lt.s32 	%p25, %r15, %r4;
	and.pred  	%p26, %p24, %p25;
	@%p26 bra 	$L__BB0_18;
	mul.wide.u32 	%rd18, %r15, 2;
	add.s64 	%rd19, %rd1, %rd18;
	ld.global.nc.u16 	%rs38, [%rd19];
	ld.const.u16 	%rs39, [%rd2+6];
	mad.lo.s16 	%rs47, %rs39, %rs38, %rs47;
	bra.uni 	$L__BB0_19;
$L__BB0_18:
	ld.shared.u16 	%rs40, [%r12+6];
	ld.const.u16 	%rs41, [%rd2+6];
	mad.lo.s16 	%rs47, %rs41, %rs40, %rs47;
$L__BB0_19:
	add.s32 	%r46, %r46, 4;
	setp.ne.s32 	%p27, %r46, %r47;
	@%p27 bra 	$L__BB0_3;
$L__BB0_20:
	setp.eq.s32 	%p28, %r6, 0;
	@%p28 bra 	$L__BB0_27;
	mul.wide.u32 	%rd20, %r47, 2;
	mov.u64 	%rd21, _Z4maskIsE;
	add.s64 	%rd27, %rd21, %rd20;
	add.s32 	%r42, %r1, %r47;
	add.s32 	%r43, %r42, %r5;
	shl.b32 	%r44, %r43, 1;
	add.s32 	%r50, %r32, %r44;
	add.s32 	%r49, %r43, %r2;
	neg.s32 	%r48, %r6;
$L__BB0_22:
	.pragma "nounroll";
	setp.lt.s32 	%p29, %r49, 0;
	setp.ge.s32 	%p30, %r49, %r27;
	or.pred  	%p31, %p29, %p30;
	@%p31 bra 	$L__BB0_26;
	setp.ge.s32 	%p32, %r49, %r2;
	setp.lt.s32 	%p33, %r49, %r4;
	and.pred  	%p34, %p32, %p33;
	@%p34 bra 	$L__BB0_25;
	mul.wide.u32 	%rd22, %r49, 2;
	add.s64 	%rd23, %rd1, %rd22;
	ld.global.nc.u16 	%rs42, [%rd23];
	ld.const.u16 	%rs43, [%rd27];
	mad.lo.s16 	%rs47, %rs43, %rs42, %rs47;
	bra.uni 	$L__BB0_26;
$L__BB0_25:
	ld.shared.u16 	%rs44, [%r50];
	ld.const.u16 	%rs45, [%rd27];
	mad.lo.s16 	%rs47, %rs45, %rs44, %rs47;
$L__BB0_26:
	add.s64 	%rd27, %rd27, 2;
	add.s32 	%r50, %r50, 2;
	add.s32 	%r49, %r49, 1;
	add.s32 	%r48, %r48, 1;
	setp.ne.s32 	%p35, %r48, 0;
	@%p35 bra 	$L__BB0_22;
$L__BB0_27:
	cvta.to.global.u64 	%rd24, %rd6;
	add.s64 	%rd26, %rd24, %rd8;
	st.global.u16 	[%rd26], %rs47;
	ret;

}


// ===== COMPILED SASS (sm_100) =====

	.target	sm_100

	.elftype	@"ET_EXEC"


//--------------------- .note.nv.tkinfo           --------------------------
	.section	.note.nv.tkinfo,"",@"SHT_NOTE"
	.sectionflags	@"SHF_NOTE_NV_TKINFO"
	.tkinfo
        /*0018*/ 	.word	0x00000002
        /*0030*/ 	.string	""
        /*0030*/ 	.string	"ptxas"
        /*0030*/ 	.string	"Cuda compilation tools, release 13.0, V13.0.88"
        /*0030*/ 	.string	"Build cuda_13.0.r13.0/compiler.36424714_0"
        /*0030*/ 	.string	"-arch sm_100 -m 64 "



//--------------------- .note.nv.cuinfo           --------------------------
	.section	.note.nv.cuinfo,"",@"SHT_NOTE"
	.sectionflags	@"SHF_NOTE_NV_CUINFO"
        /*0018*/ 	.short	0x0002
        /*001a*/ 	.short	0x0064
        /*001c*/ 	.short	0x0082
	.zero		2


//--------------------- .nv.info                  --------------------------
	.section	.nv.info,"",@"SHT_CUDA_INFO"
	.align	4


	//----- nvinfo : EIATTR_REGCOUNT
	.align		4
        /*0000*/ 	.byte	0x04, 0x2f
        /*0002*/ 	.short	(.L_2 - .L_1)
	.align		4
.L_1:
        /*0004*/ 	.word	index@(_Z20conv1d_tiled_cachingIsEvPKT_PS0_ii)
        /*0008*/ 	.word	0x00000015


	//----- nvinfo : EIATTR_FRAME_SIZE
	.align		4
.L_2:
        /*000c*/ 	.byte	0x04, 0x11
        /*000e*/ 	.short	(.L_4 - .L_3)
	.align		4
.L_3:
        /*0010*/ 	.word	index@(_Z20conv1d_tiled_cachingIsEvPKT_PS0_ii)
        /*0014*/ 	.word	0x00000000


	//----- nvinfo : EIATTR_MIN_STACK_SIZE
	.align		4
.L_4:
        /*0018*/ 	.byte	0x04, 0x12
        /*001a*/ 	.short	(.L_6 - .L_5)
	.align		4
.L_5:
        /*001c*/ 	.word	index@(_Z20conv1d_tiled_cachingIsEvPKT_PS0_ii)
        /*0020*/ 	.word	0x00000000
.L_6:


//--------------------- .nv.compat                --------------------------
	.section	.nv.compat,"",@"SHT_CUDA_COMPAT_INFO"
	.align	4
        /*0000*/ 	.byte	0x02, 0x09, 0x00, 0x00, 0x02, 0x02, 0x01, 0x00, 0x02, 0x05, 0x05, 0x00, 0x03, 0x07, 0x01, 0x01
        /*0010*/ 	.byte	0x02, 0x03, 0x00, 0x00, 0x02, 0x06, 0x01, 0x00, 0x04, 0x0b, 0x08, 0x00, 0x09, 0x00, 0x00, 0x00
        /*0020*/ 	.byte	0x00, 0x00, 0x00, 0x00


//--------------------- .nv.info._Z20conv1d_tiled_cachingIsEvPKT_PS0_ii --------------------------
	.section	.nv.info._Z20conv1d_tiled_cachingIsEvPKT_PS0_ii,"",@"SHT_CUDA_INFO"
	.sectionflags	@""
	.align	4


	//----- nvinfo : EIATTR_CUDA_API_VERSION
	.align		4
        /*0000*/ 	.byte	0x04, 0x37
        /*0002*/ 	.short	(.L_8 - .L_7)
.L_7:
        /*0004*/ 	.word	0x00000082


	//----- nvinfo : EIATTR_KPARAM_INFO
	.align		4
.L_8:
        /*0008*/ 	.byte	0x04, 0x17
        /*000a*/ 	.short	(.L_10 - .L_9)
.L_9:
        /*000c*/ 	.word	0x00000000
        /*0010*/ 	.short	0x0003
        /*0012*/ 	.short	0x0014
        /*0014*/ 	.byte	0x00, 0xf0, 0x11, 0x00


	//----- nvinfo : EIATTR_KPARAM_INFO
	.align		4
.L_10:
        /*0018*/ 	.byte	0x04, 0x17
        /*001a*/ 	.short	(.L_12 - .L_11)
.L_11:
        /*001c*/ 	.word	0x00000000
        /*0020*/ 	.short	0x0002
        /*0022*/ 	.short	0x0010
        /*0024*/ 	.byte	0x00, 0xf0, 0x11, 0x00


	//----- nvinfo : EIATTR_KPARAM_INFO
	.align		4
.L_12:
        /*0028*/ 	.byte	0x04, 0x17
        /*002a*/ 	.short	(.L_14 - .L_13)
.L_13:
        /*002c*/ 	.word	0x00000000
        /*0030*/ 	.short	0x0001
        /*0032*/ 	.short	0x0008
        /*0034*/ 	.byte	0x00, 0xf5, 0x21, 0x00


	//----- nvinfo : EIATTR_KPARAM_INFO
	.align		4
.L_14:
        /*0038*/ 	.byte	0x04, 0x17
        /*003a*/ 	.short	(.L_16 - .L_15)
.L_15:
        /*003c*/ 	.word	0x00000000
        /*0040*/ 	.short	0x0000
        /*0042*/ 	.short	0x0000
        /*0044*/ 	.byte	0x00, 0xf5, 0x21, 0x00


	//----- nvinfo : EIATTR_SPARSE_MMA_MASK
	.align		4
.L_16:
        /*0048*/ 	.byte	0x03, 0x50
        /*004a*/ 	.short	0x0000


	//----- nvinfo : EIATTR_MAXREG_COUNT
	.align		4
        /*004c*/ 	.byte	0x03, 0x1b
        /*004e*/ 	.short	0x00ff


	//----- nvinfo : EIATTR_NUM_BARRIERS
	.align		4
        /*0050*/ 	.byte	0x02, 0x4c
        /*0052*/ 	.byte	0x01
	.zero		1


	//----- nvinfo : EIATTR_MERCURY_ISA_VERSION
	.align		4
        /*0054*/ 	.byte	0x03, 0x5f
        /*0056*/ 	.short	0x0101


	//----- nvinfo : EIATTR_VRC_CTA_INIT_COUNT
	.align		4
        /*0058*/ 	.byte	0x02, 0x4a
	.zero		1
	.zero		1


	//----- nvinfo : EIATTR_EXIT_INSTR_OFFSETS
	.align		4
        /*005c*/ 	.byte	0x04, 0x1c
        /*005e*/ 	.short	(.L_18 - .L_17)


	//   ....[0]....
.L_17:
        /*0060*/ 	.word	0x00000bf0


	//----- nvinfo : EIATTR_CRS_STACK_SIZE
	.align		4
.L_18:
        /*0064*/ 	.byte	0x04, 0x1e
        /*0066*/ 	.short	(.L_20 - .L_19)
.L_19:
        /*0068*/ 	.word	0x00000000


	//----- nvinfo : EIATTR_CBANK_PARAM_SIZE
	.align		4
.L_20:
        /*006c*/ 	.byte	0x03, 0x19
        /*006e*/ 	.short	0x0018


	//----- nvinfo : EIATTR_PARAM_CBANK
	.align		4
        /*0070*/ 	.byte	0x04, 0x0a
        /*0072*/ 	.short	(.L_22 - .L_21)
	.align		4
.L_21:
        /*0074*/ 	.word	index@(.nv.constant0._Z20conv1d_tiled_cachingIsEvPKT_PS0_ii)
        /*0078*/ 	.short	0x0380
        /*007a*/ 	.short	0x0018


	//----- nvinfo : EIATTR_SW_WAR
	.align		4
.L_22:
        /*007c*/ 	.byte	0x04, 0x36
        /*007e*/ 	.short	(.L_24 - .L_23)
.L_23:
        /*0080*/ 	.word	0x00000008
.L_24:


//--------------------- .nv.callgraph             --------------------------
	.section	.nv.callgraph,"",@"SHT_CUDA_CALLGRAPH"
	.align	4
	.sectionentsize	8
	.align		4
        /*0000*/ 	.word	0x00000000
	.align		4
        /*0004*/ 	.word	0xffffffff
	.align		4
        /*0008*/ 	.word	0x00000000
	.align		4
        /*000c*/ 	.word	0xfffffffe
	.align		4
        /*0010*/ 	.word	0x00000000
	.align		4
        /*0014*/ 	.word	0xfffffffd
	.align		4
        /*0018*/ 	.word	0x00000000
	.align		4
        /*001c*/ 	.word	0xfffffffc


//--------------------- .nv.constant3             --------------------------
	.section	.nv.constant3,"a",@progbits
	.align	2
.nv.constant3:
	.type		_Z4maskIsE,@object
	.size		_Z4maskIsE,(.L_0 - _Z4maskIsE)
_Z4maskIsE:
	.zero		20
.L_0:


//--------------------- .text._Z20conv1d_tiled_cachingIsEvPKT_PS0_ii --------------------------
	.section	.text._Z20conv1d_tiled_cachingIsEvPKT_PS0_ii,"ax",@progbits
	.align	128
        .global         _Z20conv1d_tiled_cachingIsEvPKT_PS0_ii
        .type           _Z20conv1d_tiled_cachingIsEvPKT_PS0_ii,@function
        .size           _Z20conv1d_tiled_cachingIsEvPKT_PS0_ii,(.L_x_19 - _Z20conv1d_tiled_cachingIsEvPKT_PS0_ii)
        .other          _Z20conv1d_tiled_cachingIsEvPKT_PS0_ii,@"STO_CUDA_ENTRY STV_DEFAULT"
_Z20conv1d_tiled_cachingIsEvPKT_PS0_ii:
.text._Z20conv1d_tiled_cachingIsEvPKT_PS0_ii:
[----:B------:R-:W-:Y:S01]  /*0000*/  LDC R1, c[0x0][0x37c] ;  /* 0x0000df00ff017b82 */ /* 0x000fe20000000800 */
[----:B------:R-:W0:Y:S07]  /*0010*/  S2R R4, SR_TID.X ;  /* 0x0000000000047919 */ /* 0x000e2e0000002100 */
[----:B------:R-:W1:Y:S01]  /*0020*/  S2UR UR4, SR_CTAID.X ;  /* 0x00000000000479c3 */ /* 0x000e620000002500 */
[----:B------:R-:W1:Y:S01]  /*0030*/  LDCU UR7, c[0x0][0x360] ;  /* 0x00006c00ff0777ac */ /* 0x000e620008000800 */
[----:B------:R-:W2:Y:S06]  /*0040*/  LDCU.64 UR12, c[0x0][0x358] ;  /* 0x00006b00ff0c77ac */ /* 0x000eac0008000a00 */
[----:B------:R-:W3:Y:S08]  /*0050*/  LDC.64 R2, c[0x0][0x380] ;  /* 0x0000e000ff027b82 */ /* 0x000ef00000000a00 */
[----:B------:R-:W4:Y:S01]  /*0060*/  S2UR UR6, SR_CgaCtaId ;  /* 0x00000000000679c3 */ /* 0x000f220000008800 */
[----:B------:R-:W-:Y:S01]  /*0070*/  UMOV UR5, 0x400 ;  /* 0x0000040000057882 */ /* 0x000fe20000000000 */
[----:B------:R-:W5:Y:S01]  /*0080*/  LDCU UR9, c[0x0][0x394] ;  /* 0x00007280ff0977ac */ /* 0x000f620008000800 */
[----:B-1----:R-:W-:-:S06]  /*0090*/  UIMAD UR4, UR4, UR7, URZ ;  /* 0x00000007040472a4 */ /* 0x002fcc000f8e02ff */
[----:B0-----:R-:W-:-:S04]  /*00a0*/  VIADD R0, R4, UR4 ;  /* 0x0000000404007c36 */ /* 0x001fc80008000000 */
[----:B---3--:R-:W-:-:S06]  /*00b0*/  IMAD.WIDE R2, R0, 0x2, R2 ;  /* 0x0000000200027825 */ /* 0x008fcc00078e0202 */
[----:B--2---:R-:W2:Y:S01]  /*00c0*/  LDG.E.U16.CONSTANT R2, desc[UR12][R2.64] ;  /* 0x0000000c02027981 */ /* 0x004ea2000c1e9500 */
[----:B----4-:R-:W-:Y:S01]  /*00d0*/  ULEA UR5, UR6, UR5, 0x18 ;  /* 0x0000000506057291 */ /* 0x010fe2000f8ec0ff */
[----:B------:R-:W-:Y:S01]  /*00e0*/  PRMT R5, RZ, 0x7610, R5 ;  /* 0x00007610ff057816 */ /* 0x000fe20000000005 */
[----:B-----5:R-:W-:-:S04]  /*00f0*/  UISETP.GE.AND UP0, UPT, UR9, 0x1, UPT ;  /* 0x000000010900788c */ /* 0x020fc8000bf06270 */
[----:B------:R-:W-:-:S05]  /*0100*/  LEA R7, R4, UR5, 0x1 ;  /* 0x0000000504077c11 */ /* 0x000fca000f8e08ff */
[----:B--2---:R0:W-:Y:S01]  /*0110*/  STS.U16 [R7], R2 ;  /* 0x0000000207007388 */ /* 0x0041e20000000400 */
[----:B------:R-:W-:Y:S06]  /*0120*/  BAR.SYNC.DEFER_BLOCKING 0x0 ;  /* 0x0000000000007b1d */ /* 0x000fec0000010000 */
[----:B------:R-:W-:Y:S05]  /*0130*/  BRA.U !UP0, `(.L_x_0) ;  /* 0x0000000908a07547 */ /* 0x000fea000b800000 */
[----:B------:R-:W-:Y:S01]  /*0140*/  UISETP.GE.U32.AND UP0, UPT, UR9, 0x4, UPT ;  /* 0x000000040900788c */ /* 0x000fe2000bf06070 */
[----:B------:R-:W-:Y:S01]  /*0150*/  PRMT R5, RZ, 0x7610, R5 ;  /* 0x00007610ff057816 */ /* 0x000fe20000000005 */
[----:B------:R-:W-:Y:S01]  /*0160*/  ULEA.HI UR8, UR9, UR9, URZ, 0x1 ;  /* 0x0000000909087291 */ /* 0x000fe2000f8f08ff */
[----:B0-----:R-:W-:Y:S01]  /*0170*/  IMAD.MOV.U32 R7, RZ, RZ, RZ ;  /* 0x000000ffff077224 */ /* 0x001fe200078e00ff */
[----:B------:R-:W-:Y:S02]  /*0180*/  UIADD3 UR6, UPT, UPT, UR4, UR7, URZ ;  /* 0x0000000704067290 */ /* 0x000fe4000fffe0ff */
[----:B------:R-:W-:Y:S02]  /*0190*/  ULOP3.LUT UR10, UR9, 0x3, URZ, 0xc0, !UPT ;  /* 0x00000003090a7892 */ /* 0x000fe4000f8ec0ff */
[----:B------:R-:W-:Y:S01]  /*01a0*/  USHF.R.S32.HI UR8, URZ, 0x1, UR8 ;  /* 0x00000001ff087899 */ /* 0x000fe20008011408 */
[----:B------:R-:W-:Y:S11]  /*01b0*/  BRA.U !UP0, `(.L_x_1) ;  /* 0x0000000508e47547 */ /* 0x000ff6000b800000 */
[----:B------:R-:W0:Y:S01]  /*01c0*/  LDC.64 R2, c[0x0][0x380] ;  /* 0x0000e000ff027b82 */ /* 0x000e220000000a00 */
[----:B------:R-:W-:Y:S01]  /*01d0*/  ULOP3.LUT UR7, UR9, 0x7ffffffc, URZ, 0xc0, !UPT ;  /* 0x7ffffffc09077892 */ /* 0x000fe2000f8ec0ff */
[----:B------:R-:W-:Y:S01]  /*01e0*/  VIADD R6, R0, -UR8 ;  /* 0x8000000800067c36 */ /* 0x000fe20008000000 */
[----:B------:R-:W-:Y:S01]  /*01f0*/  PRMT R5, RZ, 0x7610, R5 ;  /* 0x00007610ff057816 */ /* 0x000fe20000000005 */
[----:B------:R-:W-:Y:S01]  /*0200*/  VIADD R8, R4, -UR8 ;  /* 0x8000000804087c36 */ /* 0x000fe20008000000 */
[----:B------:R-:W1:Y:S01]  /*0210*/  LDCU UR11, c[0x0][0x390] ;  /* 0x00007200ff0b77ac */ /* 0x000e620008000800 */
[----:B------:R-:W-:Y:S02]  /*0220*/  IMAD.MOV.U32 R9, RZ, RZ, RZ ;  /* 0x000000ffff097224 */ /* 0x000fe400078e00ff */
[----:B------:R-:W-:-:S07]  /*0230*/  IMAD.U32 R7, RZ, RZ, UR7 ;  /* 0x00000007ff077e24 */ /* 0x000fce000f8e00ff */
.L_x_13:
[--C-:B------:R-:W-:Y:S01]  /*0240*/  IMAD.IADD R11, R6, 0x1, R9.reuse ;  /* 0x00000001060b7824 */ /* 0x100fe200078e0209 */
[----:B------:R-:W-:Y:S01]  /*0250*/  BSSY.RECONVERGENT B0, `(.L_x_2) ;  /* 0x0000022000007945 */ /* 0x000fe20003800200 */
[----:B------:R-:W-:Y:S02]  /*0260*/  IMAD.IADD R12, R8, 0x1, R9 ;  /* 0x00000001080c7824 */ /* 0x000fe400078e0209 */
[C---:B------:R-:W-:Y:S01]  /*0270*/  VIADD R13, R11.reuse, 0x1 ;  /* 0x000000010b0d7836 */ /* 0x040fe20000000000 */
[----:B-1----:R-:W-:Y:S01]  /*0280*/  ISETP.GE.AND P0, PT, R11, UR11, PT ;  /* 0x0000000b0b007c0c */ /* 0x002fe2000bf06270 */
[C---:B------:R-:W-:Y:S01]  /*0290*/  IMAD.SHL.U32 R10, R9.reuse, 0x2, RZ ;  /* 0x00000002090a7824 */ /* 0x040fe200078e00ff */
[----:B------:R-:W-:Y:S01]  /*02a0*/  LEA R12, R12, UR5, 0x1 ;  /* 0x000000050c0c7c11 */ /* 0x000fe2000f8e08ff */
[----:B------:R-:W-:Y:S01]  /*02b0*/  VIADD R9, R9, 0x4 ;  /* 0x0000000409097836 */ /* 0x000fe20000000000 */
[----:B------:R-:W-:Y:S02]  /*02c0*/  ISETP.LT.OR P0, PT, R11, RZ, P0 ;  /* 0x000000ff0b00720c */ /* 0x000fe40000701670 */
[----:B------:R-:W-:-:S02]  /*02d0*/  ISETP.GE.AND P1, PT, R13, UR11, PT ;  /* 0x0000000b0d007c0c */ /* 0x000fc4000bf26270 */
[----:B------:R-:W-:Y:S02]  /*02e0*/  ISETP.NE.AND P2, PT, R9, R7, PT ;  /* 0x000000070900720c */ /* 0x000fe40003f45270 */
[----:B------:R-:W-:-:S07]  /*02f0*/  ISETP.LT.OR P1, PT, R13, RZ, P1 ;  /* 0x000000ff0d00720c */ /* 0x000fce0000f21670 */
[----:B------:R-:W-:Y:S06]  /*0300*/  @P0 BRA `(.L_x_3) ;  /* 0x0000000000580947 */ /* 0x000fec0003800000 */
[----:B------:R-:W-:-:S04]  /*0310*/  ISETP.GE.AND P0, PT, R11, UR6, PT ;  /* 0x000000060b007c0c */ /* 0x000fc8000bf06270 */
[----:B------:R-:W-:-:S13]  /*0320*/  ISETP.LT.OR P0, PT, R11, UR4, P0 ;  /* 0x000000040b007c0c */ /* 0x000fda0008701670 */
[----:B------:R-:W1:Y:S01]  /*0330*/  @!P0 LDS.U16 R14, [R12] ;  /* 0x000000000c0e8984 */ /* 0x000e620000000400 */
[----:B------:R-:W2:Y:S01]  /*0340*/  @!P0 LDC.U16 R15, c[0x3][R10] ;  /* 0x00c000000a0f8b82 */ /* 0x000ea20000000400 */
[----:B------:R-:W-:Y:S02]  /*0350*/  @!P0 PRMT R16, R5, 0x9910, RZ ;  /* 0x0000991005108816 */ /* 0x000fe400000000ff */
[----:B--2---:R-:W-:Y:S02]  /*0360*/  @!P0 PRMT R18, R15, 0x9910, RZ ;  /* 0x000099100f128816 */ /* 0x004fe400000000ff */
[----:B-1----:R-:W-:Y:S01]  /*0370*/  @!P0 PRMT R17, R14, 0x9910, RZ ;  /* 0x000099100e118816 */ /* 0x002fe200000000ff */
[----:B------:R-:W-:Y:S02]  /*0380*/  @!P0 IMAD.MOV.U32 R14, RZ, RZ, R16 ;  /* 0x000000ffff0e8224 */ /* 0x000fe400078e0010 */
[----:B------:R-:W-:Y:S02]  /*0390*/  @!P0 IMAD.MOV.U32 R16, RZ, RZ, R18 ;  /* 0x000000ffff108224 */ /* 0x000fe400078e0012 */
[----:B------:R-:W-:-:S04]  /*03a0*/  @!P0 IMAD.MOV.U32 R15, RZ, RZ, R17 ;  /* 0x000000ffff0f8224 */ /* 0x000fc800078e0011 */
[----:B------:R-:W-:-:S05]  /*03b0*/  @!P0 IMAD R14, R15, R16, R14 ;  /* 0x000000100f0e8224 */ /* 0x000fca00078e020e */
[----:B------:R-:W-:Y:S01]  /*03c0*/  @!P0 PRMT R5, R14, 0x7610, R5 ;  /* 0x000076100e058816 */ /* 0x000fe20000000005 */
[----:B------:R-:W-:Y:S06]  /*03d0*/  @!P0 BRA `(.L_x_3) ;  /* 0x0000000000248947 */ /* 0x000fec0003800000 */
[----:B0-----:R-:W-:-:S06]  /*03e0*/  IMAD.WIDE.U32 R14, R11, 0x2, R2 ;  /* 0x000000020b0e7825 */ /* 0x001fcc00078e0002 */
[----:B------:R-:W2:Y:S01]  /*03f0*/  LDG.E.U16.CONSTANT R14, desc[UR12][R14.64] ;  /* 0x0000000c0e0e7981 */ /* 0x000ea2000c1e9500 */
[----:B------:R-:W0:Y:S01]  /*0400*/  LDC.U16 R16, c[0x3][R10] ;  /* 0x00c000000a107b82 */ /* 0x000e220000000400 */
[----:B------:R-:W-:Y:S02]  /*0410*/  PRMT R5, R5, 0x9910, RZ ;  /* 0x0000991005057816 */ /* 0x000fe400000000ff */
[----:B0-----:R-:W-:-:S03]  /*0420*/  PRMT R17, R16, 0x9910, RZ ;  /* 0x0000991010117816 */ /* 0x001fc600000000ff */
[----:B------:R-:W-:Y:S01]  /*0430*/  IMAD.MOV.U32 R16, RZ, RZ, R5 ;  /* 0x000000ffff107224 */ /* 0x000fe200078e0005 */
[----:B--2---:R-:W-:-:S05]  /*0440*/  PRMT R18, R14, 0x9910, RZ ;  /* 0x000099100e127816 */ /* 0x004fca00000000ff */
[----:B------:R-:W-:-:S04]  /*0450*/  IMAD.MOV.U32 R5, RZ, RZ, R18 ;  /* 0x000000ffff057224 */ /* 0x000fc800078e0012 */
[----:B------:R-:W-:-:S07]  /*0460*/  IMAD R5, R17, R5, R16 ;  /* 0x0000000511057224 */ /* 0x000fce00078e0210 */
.L_x_3:
[----:B------:R-:W-:Y:S05]  /*0470*/  BSYNC.RECONVERGENT B0 ;  /* 0x0000000000007941 */ /* 0x000fea0003800200 */
.L_x_2:
[----:B------:R-:W-:Y:S04]  /*0480*/  BSSY.RECONVERGENT B0, `(.L_x_4) ;  /* 0x0000018000007945 */ /* 0x000fe80003800200 */
[----:B------:R-:W-:Y:S05]  /*0490*/  @P1 BRA `(.L_x_5) ;  /* 0x0000000000581947 */ /* 0x000fea0003800000 */
[C---:B------:R-:W-:Y:S02]  /*04a0*/  ISETP.GE.AND P0, PT, R13.reuse, UR6, PT ;  /* 0x000000060d007c0c */ /* 0x040fe4000bf06270 */
[----:B------:R-:W-:-:S13]  /*04b0*/  ISETP.GE.AND P1, PT, R13, UR4, PT ;  /* 0x000000040d007c0c */ /* 0x000fda000bf26270 */
[----:B------:R-:W-:Y:S05]  /*04c0*/  @!P0 BRA P1, `(.L_x_6) ;  /* 0x0000000000288947 */ /* 0x000fea0000800000 */
        /* <DEDUP_REMOVED lines=8> */
[----:B------:R-:W-:Y:S01]  /*0550*/  IMAD R5, R5, R16, R13 ;  /* 0x0000001005057224 */ /* 0x000fe200078e020d */
[----:B------:R-:W-:Y:S06]  /*0560*/  BRA `(.L_x_5) ;  /* 0x0000000000247947 */ /* 0x000fec0003800000 */
.L_x_6:
[----:B------:R-:W1:Y:S01]  /*0570*/  LDS.U16 R13, [R12+0x2] ;  /* 0x000002000c0d7984 */ /* 0x000e620000000400 */
[----:B------:R-:W2:Y:S01]  /*0580*/  LDC.U16 R14, c[0x3][R10+0x2] ;  /* 0x00c000800a0e7b82 */ /* 0x000ea20000000400 */
[----:B------:R-:W-:Y:S02]  /*0590*/  PRMT R5, R5, 0x9910, RZ ;  /* 0x0000991005057816 */ /* 0x000fe400000000ff */
[----:B--2---:R-:W-:-:S03]  /*05a0*/  PRMT R15, R14, 0x9910, RZ ;  /* 0x000099100e0f7816 */ /* 0x004fc600000000ff */
[----:B------:R-:W-:Y:S01]  /*05b0*/  IMAD.MOV.U32 R14, RZ, RZ, R5 ;  /* 0x000000ffff0e7224 */ /* 0x000fe200078e0005 */
[----:B-1----:R-:W-:-:S05]  /*05c0*/  PRMT R13, R13, 0x9910, RZ ;  /* 0x000099100d0d7816 */ /* 0x002fca00000000ff */
[----:B------:R-:W-:Y:S02]  /*05d0*/  IMAD.MOV.U32 R5, RZ, RZ, R13 ;  /* 0x000000ffff057224 */ /* 0x000fe400078e000d */
[----:B------:R-:W-:-:S04]  /*05e0*/  IMAD.MOV.U32 R13, RZ, RZ, R15 ;  /* 0x000000ffff0d7224 */ /* 0x000fc800078e000f */
[----:B------:R-:W-:-:S07]  /*05f0*/  IMAD R5, R13, R5, R14 ;  /* 0x000000050d057224 */ /* 0x000fce00078e020e */
.L_x_5:
[----:B------:R-:W-:Y:S05]  /*0600*/  BSYNC.RECONVERGENT B0 ;  /* 0x0000000000007941 */ /* 0x000fea0003800200 */
.L_x_4:
[----:B------:R-:W-:Y:S01]  /*0610*/  VIADD R15, R11, 0x2 ;  /* 0x000000020b0f7836 */ /* 0x000fe20000000000 */
[----:B------:R-:W-:Y:S04]  /*0620*/  BSSY.RECONVERGENT B0, `(.L_x_7) ;  /* 0x000001a000007945 */ /* 0x000fe80003800200 */
[----:B------:R-:W-:-:S04]  /*0630*/  ISETP.GE.AND P0, PT, R15, UR11, PT ;  /* 0x0000000b0f007c0c */ /* 0x000fc8000bf06270 */
[----:B------:R-:W-:-:S13]  /*0640*/  ISETP.LT.OR P0, PT, R15, RZ, P0 ;  /* 0x000000ff0f00720c */ /* 0x000fda0000701670 */
        /* <DEDUP_REMOVED lines=14> */
.L_x_9:
        /* <DEDUP_REMOVED lines=9> */
.L_x_8:
[----:B------:R-:W-:Y:S05]  /*07c0*/  BSYNC.RECONVERGENT B0 ;  /* 0x0000000000007941 */ /* 0x000fea0003800200 */
.L_x_7:
        /* <DEDUP_REMOVED lines=12> */
[----:B0-----:R-:W-:Y:S02]  /*0890*/  PRMT R14, R10, 0x9910, RZ ;  /* 0x000099100a0e7816 */ /* 0x001fe400000000ff */
[----:B--2---:R-:W-:-:S05]  /*08a0*/  PRMT R5, R12, 0x9910, RZ ;  /* 0x000099100c057816 */ /* 0x004fca00000000ff */
[----:B------:R-:W-:Y:S01]  /*08b0*/  IMAD R5, R5, R14, R11 ;  /* 0x0000000e05057224 */ /* 0x000fe200078e020b */
[----:B------:R-:W-:Y:S06]  /*08c0*/  BRA `(.L_x_11) ;  /* 0x0000000000187947 */ /* 0x000fec0003800000 */
.L_x_12:
[----:B------:R-:W1:Y:S01]  /*08d0*/  LDS.U16 R12, [R12+0x6] ;  /* 0x000006000c0c7984 */ /* 0x000e620000000400 */
[----:B------:R-:W2:Y:S01]  /*08e0*/  LDC.U16 R10, c[0x3][R10+0x6] ;  /* 0x00c001800a0a7b82 */ /* 0x000ea20000000400 */
[----:B------:R-:W-:Y:S02]  /*08f0*/  PRMT R14, R5, 0x9910, RZ ;  /* 0x00009910050e7816 */ /* 0x000fe400000000ff */
[----:B--2---:R-:W-:Y:S02]  /*0900*/  PRMT R11, R10, 0x9910, RZ ;  /* 0x000099100a0b7816 */ /* 0x004fe400000000ff */
[----:B-1----:R-:W-:-:S05]  /*0910*/  PRMT R5, R12, 0x9910, RZ ;  /* 0x000099100c057816 */ /* 0x002fca00000000ff */
[----:B------:R-:W-:-:S07]  /*0920*/  IMAD R5, R11, R5, R14 ;  /* 0x000000050b057224 */ /* 0x000fce00078e020e */
.L_x_11:
[----:B------:R-:W-:Y:S05]  /*0930*/  BSYNC.RECONVERGENT B0 ;  /* 0x0000000000007941 */ /* 0x000fea0003800200 */
.L_x_10:
[----:B------:R-:W-:Y:S05]  /*0940*/  @P2 BRA `(.L_x_13) ;  /* 0xfffffff8003c2947 */ /* 0x000fea000383ffff */
.L_x_1:
[----:B------:R-:W-:-:S09]  /*0950*/  UISETP.NE.AND UP0, UPT, UR10, URZ, UPT ;  /* 0x000000ff0a00728c */ /* 0x000fd2000bf05270 */
[----:B------:R-:W-:Y:S05]  /*0960*/  BRA.U !UP0, `(.L_x_0) ;  /* 0x0000000108947547 */ /* 0x000fea000b800000 */
[----:B0-----:R-:W0:Y:S01]  /*0970*/  LDC.64 R2, c[0x0][0x380] ;  /* 0x0000e000ff027b82 */ /* 0x001e220000000a00 */
[----:B------:R-:W-:Y:S01]  /*0980*/  IADD3 R4, PT, PT, R4, -UR8, R7 ;  /* 0x8000000804047c10 */ /* 0x000fe2000fffe007 */
[----:B------:R-:W-:Y:S01]  /*0990*/  IMAD.SHL.U32 R10, R7, 0x2, RZ ;  /* 0x00000002070a7824 */ /* 0x000fe200078e00ff */
[----:B------:R-:W1:Y:S02]  /*09a0*/  LDCU UR9, c[0x0][0x390] ;  /* 0x00007200ff0977ac */ /* 0x000e640008000800 */
[C---:B------:R-:W-:Y:S01]  /*09b0*/  LEA R8, R4.reuse, UR5, 0x1 ;  /* 0x0000000504087c11 */ /* 0x040fe2000f8e08ff */
[----:B------:R-:W-:Y:S01]  /*09c0*/  VIADD R9, R4, UR4 ;  /* 0x0000000404097c36 */ /* 0x000fe20008000000 */
[----:B------:R-:W-:-:S12]  /*09d0*/  UIADD3 UR7, UPT, UPT, -UR10, URZ, URZ ;  /* 0x000000ff0a077290 */ /* 0x000fd8000fffe1ff */
.L_x_17:
[C---:B-1----:R-:W-:Y:S01]  /*09e0*/  ISETP.GE.AND P0, PT, R9.reuse, UR9, PT ;  /* 0x0000000909007c0c */ /* 0x042fe2000bf06270 */
[----:B------:R-:W-:Y:S01]  /*09f0*/  UIADD3 UR7, UPT, UPT, UR7, 0x1, URZ ;  /* 0x0000000107077890 */ /* 0x000fe2000fffe0ff */
[----:B------:R-:W-:Y:S02]  /*0a00*/  BSSY.RECONVERGENT B0, `(.L_x_14) ;  /* 0x0000017000007945 */ /* 0x000fe40003800200 */
[----:B------:R-:W-:Y:S01]  /*0a10*/  ISETP.LT.OR P0, PT, R9, RZ, P0 ;  /* 0x000000ff0900720c */ /* 0x000fe20000701670 */
[----:B------:R-:W-:-:S12]  /*0a20*/  UISETP.NE.AND UP0, UPT, UR7, URZ, UPT ;  /* 0x000000ff0700728c */ /* 0x000fd8000bf05270 */
        /* <DEDUP_REMOVED lines=12> */
.L_x_16:
[----:B------:R-:W1:Y:S01]  /*0af0*/  LDS.U16 R4, [R8] ;  /* 0x0000000008047984 */ /* 0x000e620000000400 */
[----:B------:R-:W2:Y:S01]  /*0b00*/  LDC.U16 R6, c[0x3][R10] ;  /* 0x00c000000a067b82 */ /* 0x000ea20000000400 */
[----:B------:R-:W-:Y:S02]  /*0b10*/  PRMT R5, R5, 0x9910, RZ ;  /* 0x0000991005057816 */ /* 0x000fe400000000ff */
[----:B--2---:R-:W-:Y:S02]  /*0b20*/  PRMT R6, R6, 0x9910, RZ ;  /* 0x0000991006067816 */ /* 0x004fe400000000ff */
[----:B-1----:R-:W-:Y:S01]  /*0b30*/  PRMT R7, R4, 0x9910, RZ ;  /* 0x0000991004077816 */ /* 0x002fe200000000ff */
[----:B------:R-:W-:-:S04]  /*0b40*/  IMAD.MOV.U32 R4, RZ, RZ, R5 ;  /* 0x000000ffff047224 */ /* 0x000fc800078e0005 */
[----:B------:R-:W-:-:S04]  /*0b50*/  IMAD.MOV.U32 R5, RZ, RZ, R7 ;  /* 0x000000ffff057224 */ /* 0x000fc800078e0007 */
[----:B------:R-:W-:-:S07]  /*0b60*/  IMAD R5, R6, R5, R4 ;  /* 0x0000000506057224 */ /* 0x000fce00078e0204 */
.L_x_15:
[----:B------:R-:W-:Y:S05]  /*0b70*/  BSYNC.RECONVERGENT B0 ;  /* 0x0000000000007941 */ /* 0x000fea0003800200 */
.L_x_14:
[----:B------:R-:W-:Y:S02]  /*0b80*/  VIADD R10, R10, 0x2 ;  /* 0x000000020a0a7836 */ /* 0x000fe40000000000 */
[----:B------:R-:W-:Y:S02]  /*0b90*/  VIADD R8, R8, 0x2 ;  /* 0x0000000208087836 */ /* 0x000fe40000000000 */
[----:B------:R-:W-:Y:S01]  /*0ba0*/  VIADD R9, R9, 0x1 ;  /* 0x0000000109097836 */ /* 0x000fe20000000000 */
[----:B------:R-:W-:Y:S06]  /*0bb0*/  BRA.U UP0, `(.L_x_17) ;  /* 0xfffffffd00887547 */ /* 0x000fec000b83ffff */
.L_x_0:
[----:B0-----:R-:W0:Y:S02]  /*0bc0*/  LDC.64 R2, c[0x0][0x388] ;  /* 0x0000e200ff027b82 */ /* 0x001e240000000a00 */
[----:B0-----:R-:W-:-:S05]  /*0bd0*/  IMAD.WIDE R2, R0, 0x2, R2 ;  /* 0x0000000200027825 */ /* 0x001fca00078e0202 */
[----:B------:R-:W-:Y:S01]  /*0be0*/  STG.E.U16 desc[UR12][R2.64], R5 ;  /* 0x0000000502007986 */ /* 0x000fe2000c10150c */
[----:B------:R-:W-:Y:S05]  /*0bf0*/  EXIT ;  /* 0x000000000000794d */ /* 0x000fea0003800000 */
.L_x_18:
[----:B------:R-:W-:-:S00]  /*0c00*/  BRA `(.L_x_18) ;  /* 0xfffffffc00fc7947 */ /* 0x000fc0000383ffff */
[----:B------:R-:W-:-:S00]  /*0c10*/  NOP ;  /* 0x0000000000007918 */ /* 0x000fc00000000000 */
        /* <DEDUP_REMOVED lines=14> */
.L_x_19:


//--------------------- .nv.shared._Z20conv1d_tiled_cachingIsEvPKT_PS0_ii --------------------------
	.section	.nv.shared._Z20conv1d_tiled_cachingIsEvPKT_PS0_ii,"aw",@nobits
	.sectionflags	@""
	.align	2
.nv.shared._Z20conv1d_tiled_cachingIsEvPKT_PS0_ii:
	.zero		1536


//--------------------- .nv.shared.reserved.0     --------------------------
	.section	.nv.shared.reserved.0,"aw",@nobits
	.weak		__nv_reservedSMEM_offset_0_alias
	.size		__nv_reservedSMEM_offset_0_alias, 0, 64
	.other		__nv_reservedSMEM_offset_0_alias,@"STO_CUDA_RESERVED_SHARED STV_DEFAULT"
__nv_reservedSMEM_offset_0_alias:
	.zero		0
	.zero		64


//--------------------- .nv.constant0._Z20conv1d_tiled_cachingIsEvPKT_PS0_ii --------------------------
	.section	.nv.constant0._Z20conv1d_tiled_cachingIsEvPKT_PS0_ii,"a",@progbits
	.sectionflags	@""
	.align	4
.nv.constant0._Z20conv1d_tiled_cachingIsEvPKT_PS0_ii:
	.zero		920


//--------------------- SYMBOLS --------------------------

	.type		.nv.reservedSmem.offset0,@object
	.size		.nv.reservedSmem.offset0,0x4
	.type		.nv.reservedSmem.cap,@object
	.size		.nv.reservedSmem.cap,0x4
